//
// Generated by NVIDIA NVVM Compiler
//
// Compiler Build ID: CL-36424714
// Cuda compilation tools, release 13.0, V13.0.88
// Based on NVVM 20.0.0
//

.version 9.0
.target sm_100
.address_size 64

	// .globl	_Z12asm_examplesv
.extern .func  (.param .b32 func_retval0) vprintf
(
	.param .b64 vprintf_param_0,
	.param .b64 vprintf_param_1
)
;
.global .align 1 .b8 $str[22] = {97, 100, 100, 114, 101, 115, 115, 32, 111, 102, 32, 115, 112, 95, 51, 50, 58, 32, 37, 112, 10};
.global .align 1 .b8 $str$1[22] = {97, 100, 100, 114, 101, 115, 115, 32, 111, 102, 32, 115, 112, 95, 54, 52, 58, 32, 37, 112, 10};
.global .align 1 .b8 $str$2[12] = {115, 112, 95, 54, 52, 58, 32, 37, 108, 120, 10};
.global .align 1 .b8 $str$3[12] = {38, 115, 112, 95, 54, 52, 58, 32, 37, 112, 10};
.global .align 1 .b8 $str$4[16] = {42, 40, 38, 115, 112, 95, 54, 52, 41, 58, 32, 37, 108, 120, 10};

.visible .entry _Z12asm_examplesv()
{
	.local .align 8 .b8 	__local_depot0[24];
	.reg .b64 	%SP;
	.reg .b64 	%SPL;
	.reg .b32 	%r<12>;
	.reg .b64 	%rd<19>;

	mov.u64 	%SPL, __local_depot0;
	cvta.local.u64 	%SP, %SPL;
	add.u64 	%rd2, %SP, 0;
	add.u64 	%rd3, %SPL, 0;
	add.u64 	%rd4, %SP, 8;
	add.u64 	%rd5, %SPL, 8;
	add.u64 	%rd6, %SP, 16;
	add.u64 	%rd7, %SPL, 16;
	st.local.u64 	[%rd7], %rd2;
	mov.u64 	%rd8, $str;
	cvta.global.u64 	%rd9, %rd8;
	{ // callseq 0, 0
	.param .b64 param0;
	st.param.b64 	[param0], %rd9;
	.param .b64 param1;
	st.param.b64 	[param1], %rd6;
	.param .b32 retval0;
	call.uni (retval0), 
	vprintf, 
	(
	param0, 
	param1
	);
	ld.param.b32 	%r2, [retval0];
	} // callseq 0
	st.local.u64 	[%rd7], %rd4;
	mov.u64 	%rd10, $str$1;
	cvta.global.u64 	%rd11, %rd10;
	{ // callseq 1, 0
	.param .b64 param0;
	st.param.b64 	[param0], %rd11;
	.param .b64 param1;
	st.param.b64 	[param1], %rd6;
	.param .b32 retval0;
	call.uni (retval0), 
	vprintf, 
	(
	param0, 
	param1
	);
	ld.param.b32 	%r4, [retval0];
	} // callseq 1
	// begin inline asm
	stacksave.u32 %r1;
	// end inline asm
	st.local.u32 	[%rd3], %r1;
	// begin inline asm
	stacksave.u64 %rd1;
	// end inline asm
	st.local.u64 	[%rd5], %rd1;
	st.local.u64 	[%rd7], %rd1;
	mov.u64 	%rd12, $str$2;
	cvta.global.u64 	%rd13, %rd12;
	{ // callseq 2, 0
	.param .b64 param0;
	st.param.b64 	[param0], %rd13;
	.param .b64 param1;
	st.param.b64 	[param1], %rd6;
	.param .b32 retval0;
	call.uni (retval0), 
	vprintf, 
	(
	param0, 
	param1
	);
	ld.param.b32 	%r6, [retval0];
	} // callseq 2
	st.local.u64 	[%rd7], %rd4;
	mov.u64 	%rd14, $str$3;
	cvta.global.u64 	%rd15, %rd14;
	{ // callseq 3, 0
	.param .b64 param0;
	st.param.b64 	[param0], %rd15;
	.param .b64 param1;
	st.param.b64 	[param1], %rd6;
	.param .b32 retval0;
	call.uni (retval0), 
	vprintf, 
	(
	param0, 
	param1
	);
	ld.param.b32 	%r8, [retval0];
	} // callseq 3
	ld.local.u64 	%rd16, [%rd5];
	st.local.u64 	[%rd7], %rd16;
	mov.u64 	%rd17, $str$4;
	cvta.global.u64 	%rd18, %rd17;
	{ // callseq 4, 0
	.param .b64 param0;
	st.param.b64 	[param0], %rd18;
	.param .b64 param1;
	st.param.b64 	[param1], %rd6;
	.param .b32 retval0;
	call.uni (retval0), 
	vprintf, 
	(
	param0, 
	param1
	);
	ld.param.b32 	%r10, [retval0];
	} // callseq 4
	ret;

}


// ===== COMPILED SASS (sm_100) =====

	.target	sm_100

	.elftype	@"ET_EXEC"


//--------------------- .note.nv.tkinfo           --------------------------
	.section	.note.nv.tkinfo,"",@"SHT_NOTE"
	.sectionflags	@"SHF_NOTE_NV_TKINFO"
	.tkinfo
        /*0018*/ 	.word	0x00000002
        /*0030*/ 	.string	""
        /*0030*/ 	.string	"ptxas"
        /*0030*/ 	.string	"Cuda compilation tools, release 13.0, V13.0.88"
        /*0030*/ 	.string	"Build cuda_13.0.r13.0/compiler.36424714_0"
        /*0030*/ 	.string	"-arch sm_100 -m 64 "



//--------------------- .note.nv.cuinfo           --------------------------
	.section	.note.nv.cuinfo,"",@"SHT_NOTE"
	.sectionflags	@"SHF_NOTE_NV_CUINFO"
        /*0018*/ 	.short	0x0002
        /*001a*/ 	.short	0x0064
        /*001c*/ 	.short	0x0082
	.zero		2


//--------------------- .nv.info                  --------------------------
	.section	.nv.info,"",@"SHT_CUDA_INFO"
	.align	4


	//----- nvinfo : EIATTR_REGCOUNT
	.align		4
        /*0000*/ 	.byte	0x04, 0x2f
        /*0002*/ 	.short	(.L_6 - .L_5)
	.align		4
.L_5:
        /*0004*/ 	.word	index@(_Z12asm_examplesv)
        /*0008*/ 	.word	0x00000018


	//----- nvinfo : EIATTR_FRAME_SIZE
	.align		4
.L_6:
        /*000c*/ 	.byte	0x04, 0x11
        /*000e*/ 	.short	(.L_8 - .L_7)
	.align		4
.L_7:
        /*0010*/ 	.word	index@(_Z12asm_examplesv)
        /*0014*/ 	.word	0x00000018


	//----- nvinfo : EIATTR_MIN_STACK_SIZE
	.align		4
.L_8:
        /*0018*/ 	.byte	0x04, 0x12
        /*001a*/ 	.short	(.L_10 - .L_9)
	.align		4
.L_9:
        /*001c*/ 	.word	index@(_Z12asm_examplesv)
        /*0020*/ 	.word	0x00000018
.L_10:


//--------------------- .nv.compat                --------------------------
	.section	.nv.compat,"",@"SHT_CUDA_COMPAT_INFO"
	.align	4
        /*0000*/ 	.byte	0x02, 0x09, 0x00, 0x00, 0x02, 0x02, 0x01, 0x00, 0x02, 0x05, 0x05, 0x00, 0x03, 0x07, 0x01, 0x01
        /*0010*/ 	.byte	0x02, 0x03, 0x00, 0x00, 0x02, 0x06, 0x01, 0x00, 0x04, 0x0b, 0x08, 0x00, 0x09, 0x00, 0x00, 0x00
        /*0020*/ 	.byte	0x00, 0x00, 0x00, 0x00


//--------------------- .nv.info._Z12asm_examplesv --------------------------
	.section	.nv.info._Z12asm_examplesv,"",@"SHT_CUDA_INFO"
	.sectionflags	@""
	.align	4


	//----- nvinfo : EIATTR_CUDA_API_VERSION
	.align		4
        /*0000*/ 	.byte	0x04, 0x37
        /*0002*/ 	.short	(.L_12 - .L_11)
.L_11:
        /*0004*/ 	.word	0x00000082


	//----- nvinfo : EIATTR_SPARSE_MMA_MASK
	.align		4
.L_12:
        /*0008*/ 	.byte	0x03, 0x50
        /*000a*/ 	.short	0x0000


	//----- nvinfo : EIATTR_MAXREG_COUNT
	.align		4
        /*000c*/ 	.byte	0x03, 0x1b
        /*000e*/ 	.short	0x00ff


	//----- nvinfo : EIATTR_EXTERNS
	.align		4
        /*0010*/ 	.byte	0x04, 0x0f
        /*0012*/ 	.short	(.L_14 - .L_13)


	//   ....[0]....
	.align		4
.L_13:
        /*0014*/ 	.word	index@(vprintf)


	//----- nvinfo : EIATTR_MERCURY_ISA_VERSION
	.align		4
.L_14:
        /*0018*/ 	.byte	0x03, 0x5f
        /*001a*/ 	.short	0x0101


	//----- nvinfo : EIATTR_VRC_CTA_INIT_COUNT
	.align		4
        /*001c*/ 	.byte	0x02, 0x4a
	.zero		1
	.zero		1


	//----- nvinfo : EIATTR_SYSCALL_OFFSETS
	.align		4
        /*0020*/ 	.byte	0x04, 0x46
        /*0022*/ 	.short	(.L_16 - .L_15)


	//   ....[0]....
.L_15:
        /*0024*/ 	.word	0x00000130


	//   ....[1]....
        /*0028*/ 	.word	0x000001c0


	//   ....[2]....
        /*002c*/ 	.word	0x00000290


	//   ....[3]....
        /*0030*/ 	.word	0x00000320


	//   ....[4]....
        /*0034*/ 	.word	0x000003c0


	//----- nvinfo : EIATTR_EXIT_INSTR_OFFSETS
	.align		4
.L_16:
        /*0038*/ 	.byte	0x04, 0x1c
        /*003a*/ 	.short	(.L_18 - .L_17)


	//   ....[0]....
.L_17:
        /*003c*/ 	.word	0x000003d0


	//----- nvinfo : EIATTR_SW_WAR
	.align		4
.L_18:
        /*0040*/ 	.byte	0x04, 0x36
        /*0042*/ 	.short	(.L_20 - .L_19)
.L_19:
        /*0044*/ 	.word	0x00000008
.L_20:


//--------------------- .nv.callgraph             --------------------------
	.section	.nv.callgraph,"",@"SHT_CUDA_CALLGRAPH"
	.align	4
	.sectionentsize	8
	.align		4
        /*0000*/ 	.word	0x00000000
	.align		4
        /*0004*/ 	.word	0xffffffff
	.align		4
        /*0008*/ 	.word	index@(_Z12asm_examplesv)
	.align		4
        /*000c*/ 	.word	index@(vprintf)
	.align		4
        /*0010*/ 	.word	0x00000000
	.align		4
        /*0014*/ 	.word	0xfffffffe
	.align		4
        /*0018*/ 	.word	0x00000000
	.align		4
        /*001c*/ 	.word	0xfffffffd
	.align		4
        /*0020*/ 	.word	0x00000000
	.align		4
        /*0024*/ 	.word	0xfffffffc


//--------------------- .nv.constant4             --------------------------
	.section	.nv.constant4,"a",@progbits
	.align	8
	.align		8
.nv.constant4:
        /*0000*/ 	.dword	vprintf
	.align		8
        /*0008*/ 	.dword	$str
	.align		8
        /*0010*/ 	.dword	$str$1
	.align		8
        /*0018*/ 	.dword	$str$2
	.align		8
        /*0020*/ 	.dword	$str$3
	.align		8
        /*0028*/ 	.dword	$str$4


//--------------------- .text._Z12asm_examplesv   --------------------------
	.section	.text._Z12asm_examplesv,"ax",@progbits
	.align	128
        .global         _Z12asm_examplesv
        .type           _Z12asm_examplesv,@function
        .size           _Z12asm_examplesv,(.L_x_6 - _Z12asm_examplesv)
        .other          _Z12asm_examplesv,@"STO_CUDA_ENTRY STV_DEFAULT"
_Z12asm_examplesv:
.text._Z12asm_examplesv:
[----:B------:R-:W0:Y:S01]  /*0000*/  LDC R1, c[0x0][0x37c] ;  /* 0x0000df00ff017b82 */ /* 0x000e220000000800 */
[----:B------:R-:W1:Y:S01]  /*0010*/  LDCU UR4, c[0x0][0x2f8] ;  /* 0x00005f00ff0477ac */ /* 0x000e620008000800 */
[----:B0-----:R-:W-:Y:S01]  /*0020*/  VIADD R1, R1, 0xffffffe8 ;  /* 0xffffffe801017836 */ /* 0x001fe20000000000 */
[----:B------:R-:W-:Y:S01]  /*0030*/  MOV R19, 0x0 ;  /* 0x0000000000137802 */ /* 0x000fe20000000f00 */
[----:B------:R-:W0:Y:S04]  /*0040*/  LDCU UR5, c[0x0][0x2fc] ;  /* 0x00005f80ff0577ac */ /* 0x000e280008000800 */
[----:B------:R2:W3:Y:S01]  /*0050*/  LDC.64 R8, c[0x4][R19] ;  /* 0x0100000013087b82 */ /* 0x0004e20000000a00 */
[----:B------:R-:W4:Y:S01]  /*0060*/  LDCU.64 UR6, c[0x4][0x8] ;  /* 0x01000100ff0677ac */ /* 0x000f220008000a00 */
[----:B-1----:R-:W-:-:S04]  /*0070*/  IADD3 R10, P0, PT, R1, UR4, RZ ;  /* 0x00000004010a7c10 */ /* 0x002fc8000ff1e0ff */
[C---:B------:R-:W-:Y:S01]  /*0080*/  IADD3 R18, P1, PT, R10.reuse, 0x10, RZ ;  /* 0x000000100a127810 */ /* 0x040fe20007f3e0ff */
[----:B0-----:R-:W-:Y:S01]  /*0090*/  IMAD.X R11, RZ, RZ, UR5, P0 ;  /* 0x00000005ff0b7e24 */ /* 0x001fe200080e06ff */
[----:B------:R-:W-:Y:S02]  /*00a0*/  IADD3 R16, P0, PT, R10, 0x8, RZ ;  /* 0x000000080a107810 */ /* 0x000fe40007f1e0ff */
[----:B----4-:R-:W-:Y:S01]  /*00b0*/  MOV R4, UR6 ;  /* 0x0000000600047c02 */ /* 0x010fe20008000f00 */
[----:B------:R-:W-:Y:S01]  /*00c0*/  IMAD.X R2, RZ, RZ, R11, P1 ;  /* 0x000000ffff027224 */ /* 0x000fe200008e060b */
[----:B------:R2:W-:Y:S01]  /*00d0*/  STL.64 [R1+0x10], R10 ;  /* 0x0000100a01007387 */ /* 0x0005e20000100a00 */
[----:B------:R-:W-:Y:S01]  /*00e0*/  IMAD.U32 R5, RZ, RZ, UR7 ;  /* 0x00000007ff057e24 */ /* 0x000fe2000f8e00ff */
[----:B------:R-:W-:Y:S01]  /*00f0*/  IADD3.X R17, PT, PT, RZ, R11, RZ, P0, !PT ;  /* 0x0000000bff117210 */ /* 0x000fe200007fe4ff */
[----:B------:R-:W-:Y:S02]  /*0100*/  IMAD.MOV.U32 R6, RZ, RZ, R18 ;  /* 0x000000ffff067224 */ /* 0x000fe400078e0012 */
[----:B------:R-:W-:-:S07]  /*0110*/  IMAD.MOV.U32 R7, RZ, RZ, R2 ;  /* 0x000000ffff077224 */ /* 0x000fce00078e0002 */
[----:B------:R-:W-:-:S07]  /*0120*/  LEPC R20, `(.L_x_0) ;  /* 0x000000001014794e */ /* 0x000fce0000000000 */
[----:B--23--:R-:W-:Y:S05]  /*0130*/  CALL.ABS.NOINC R8 ;  /* 0x0000000008007343 */ /* 0x00cfea0003c00000 */
.L_x_0:
[----:B------:R0:W-:Y:S01]  /*0140*/  STL.64 [R1+0x10], R16 ;  /* 0x0000101001007387 */ /* 0x0001e20000100a00 */
[----:B------:R0:W1:Y:S01]  /*0150*/  LDC.64 R8, c[0x4][R19] ;  /* 0x0100000013087b82 */ /* 0x0000620000000a00 */
[----:B------:R-:W2:Y:S01]  /*0160*/  LDCU.64 UR4, c[0x4][0x10] ;  /* 0x01000200ff0477ac */ /* 0x000ea20008000a00 */
[----:B------:R-:W-:Y:S01]  /*0170*/  IMAD.MOV.U32 R6, RZ, RZ, R18 ;  /* 0x000000ffff067224 */ /* 0x000fe200078e0012 */
[----:B------:R-:W-:Y:S02]  /*0180*/  MOV R7, R2 ;  /* 0x0000000200077202 */ /* 0x000fe40000000f00 */
[----:B--2---:R-:W-:Y:S01]  /*0190*/  MOV R4, UR4 ;  /* 0x0000000400047c02 */ /* 0x004fe20008000f00 */
[----:B0-----:R-:W-:-:S07]  /*01a0*/  IMAD.U32 R5, RZ, RZ, UR5 ;  /* 0x00000005ff057e24 */ /* 0x001fce000f8e00ff */
[----:B------:R-:W-:-:S07]  /*01b0*/  LEPC R20, `(.L_x_1) ;  /* 0x000000001014794e */ /* 0x000fce0000000000 */
[----:B-1----:R-:W-:Y:S05]  /*01c0*/  CALL.ABS.NOINC R8 ;  /* 0x0000000008007343 */ /* 0x002fea0003c00000 */
.L_x_1:
[----:B------:R-:W-:Y:S01]  /*01d0*/  IMAD.MOV.U32 R8, RZ, RZ, R1 ;  /* 0x000000ffff087224 */ /* 0x000fe200078e0001 */
[----:B------:R0:W1:Y:S01]  /*01e0*/  LDC.64 R10, c[0x4][R19] ;  /* 0x01000000130a7b82 */ /* 0x0000620000000a00 */
[----:B------:R-:W-:Y:S01]  /*01f0*/  IMAD.MOV.U32 R9, RZ, RZ, RZ ;  /* 0x000000ffff097224 */ /* 0x000fe200078e00ff */
[----:B------:R-:W2:Y:S01]  /*0200*/  LDCU.64 UR4, c[0x4][0x18] ;  /* 0x01000300ff0477ac */ /* 0x000ea20008000a00 */
[----:B------:R-:W-:Y:S01]  /*0210*/  IMAD.MOV.U32 R6, RZ, RZ, R18 ;  /* 0x000000ffff067224 */ /* 0x000fe200078e0012 */
[----:B------:R0:W-:Y:S01]  /*0220*/  STL [R1], R8 ;  /* 0x0000000801007387 */ /* 0x0001e20000100800 */
[----:B------:R-:W-:-:S03]  /*0230*/  MOV R7, R2 ;  /* 0x0000000200077202 */ /* 0x000fc60000000f00 */
[----:B------:R0:W-:Y:S04]  /*0240*/  STL.64 [R1+0x8], R8 ;  /* 0x0000080801007387 */ /* 0x0001e80000100a00 */
[----:B------:R0:W-:Y:S01]  /*0250*/  STL.64 [R1+0x10], R8 ;  /* 0x0000100801007387 */ /* 0x0001e20000100a00 */
[----:B--2---:R-:W-:Y:S01]  /*0260*/  MOV R4, UR4 ;  /* 0x0000000400047c02 */ /* 0x004fe20008000f00 */
[----:B------:R-:W-:-:S07]  /*0270*/  IMAD.U32 R5, RZ, RZ, UR5 ;  /* 0x00000005ff057e24 */ /* 0x000fce000f8e00ff */
[----:B------:R-:W-:-:S07]  /*0280*/  LEPC R20, `(.L_x_2) ;  /* 0x000000001014794e */ /* 0x000fce0000000000 */
[----:B01----:R-:W-:Y:S05]  /*0290*/  CALL.ABS.NOINC R10 ;  /* 0x000000000a007343 */ /* 0x003fea0003c00000 */
.L_x_2:
[----:B------:R0:W-:Y:S01]  /*02a0*/  STL.64 [R1+0x10], R16 ;  /* 0x0000101001007387 */ /* 0x0001e20000100a00 */
[----:B------:R0:W1:Y:S01]  /*02b0*/  LDC.64 R8, c[0x4][R19] ;  /* 0x0100000013087b82 */ /* 0x0000620000000a00 */
[----:B------:R-:W2:Y:S01]  /*02c0*/  LDCU.64 UR4, c[0x4][0x20] ;  /* 0x01000400ff0477ac */ /* 0x000ea20008000a00 */
[----:B------:R-:W-:Y:S01]  /*02d0*/  IMAD.MOV.U32 R6, RZ, RZ, R18 ;  /* 0x000000ffff067224 */ /* 0x000fe200078e0012 */
[----:B------:R-:W-:Y:S01]  /*02e0*/  MOV R7, R2 ;  /* 0x0000000200077202 */ /* 0x000fe20000000f00 */
[----:B--2---:R-:W-:Y:S01]  /*02f0*/  IMAD.U32 R4, RZ, RZ, UR4 ;  /* 0x00000004ff047e24 */ /* 0x004fe2000f8e00ff */
[----:B0-----:R-:W-:-:S07]  /*0300*/  MOV R5, UR5 ;  /* 0x0000000500057c02 */ /* 0x001fce0008000f00 */
[----:B------:R-:W-:-:S07]  /*0310*/  LEPC R20, `(.L_x_3) ;  /* 0x000000001014794e */ /* 0x000fce0000000000 */
[----:B-1----:R-:W-:Y:S05]  /*0320*/  CALL.ABS.NOINC R8 ;  /* 0x0000000008007343 */ /* 0x002fea0003c00000 */
.L_x_3:
[----:B------:R-:W2:Y:S01]  /*0330*/  LDL.64 R8, [R1+0x8] ;  /* 0x0000080001087983 */ /* 0x000ea20000100a00 */
[----:B------:R0:W1:Y:S01]  /*0340*/  LDC.64 R10, c[0x4][R19] ;  /* 0x01000000130a7b82 */ /* 0x0000620000000a00 */
[----:B------:R-:W3:Y:S01]  /*0350*/  LDCU.64 UR4, c[0x4][0x28] ;  /* 0x01000500ff0477ac */ /* 0x000ee20008000a00 */
[----:B------:R-:W-:Y:S01]  /*0360*/  IMAD.MOV.U32 R6, RZ, RZ, R18 ;  /* 0x000000ffff067224 */ /* 0x000fe200078e0012 */
[----:B------:R-:W-:Y:S01]  /*0370*/  MOV R7, R2 ;  /* 0x0000000200077202 */ /* 0x000fe20000000f00 */
[----:B---3--:R-:W-:Y:S01]  /*0380*/  IMAD.U32 R4, RZ, RZ, UR4 ;  /* 0x00000004ff047e24 */ /* 0x008fe2000f8e00ff */
[----:B------:R-:W-:Y:S01]  /*0390*/  MOV R5, UR5 ;  /* 0x0000000500057c02 */ /* 0x000fe20008000f00 */
[----:B-12---:R0:W-:Y:S06]  /*03a0*/  STL.64 [R1+0x10], R8 ;  /* 0x0000100801007387 */ /* 0x0061ec0000100a00 */
[----:B------:R-:W-:-:S07]  /*03b0*/  LEPC R20, `(.L_x_4) ;  /* 0x000000001014794e */ /* 0x000fce0000000000 */
[----:B0-----:R-:W-:Y:S05]  /*03c0*/  CALL.ABS.NOINC R10 ;  /* 0x000000000a007343 */ /* 0x001fea0003c00000 */
.L_x_4:
[----:B------:R-:W-:Y:S05]  /*03d0*/  EXIT ;  /* 0x000000000000794d */ /* 0x000fea0003800000 */
.L_x_5:
[----:B------:R-:W-:-:S00]  /*03e0*/  BRA `(.L_x_5) ;  /* 0xfffffffc00fc7947 */ /* 0x000fc0000383ffff */
[----:B------:R-:W-:-:S00]  /*03f0*/  NOP ;  /* 0x0000000000007918 */ /* 0x000fc00000000000 */
        /* <DEDUP_REMOVED lines=8> */
.L_x_6:


//--------------------- .nv.global.init           --------------------------
	.section	.nv.global.init,"aw",@progbits
.nv.global.init:
	.type		$str$2,@object
	.size		$str$2,($str$3 - $str$2)
$str$2:
        /*0000*/ 	.byte	0x73, 0x70, 0x5f, 0x36, 0x34, 0x3a, 0x20, 0x25, 0x6c, 0x78, 0x0a, 0x00
	.type		$str$3,@object
	.size		$str$3,($str$4 - $str$3)
$str$3:
        /*000c*/ 	.byte	0x26, 0x73, 0x70, 0x5f, 0x36, 0x34, 0x3a, 0x20, 0x25, 0x70, 0x0a, 0x00
	.type		$str$4,@object
	.size		$str$4,($str - $str$4)
$str$4:
        /*0018*/ 	.byte	0x2a, 0x28, 0x26, 0x73, 0x70, 0x5f, 0x36, 0x34, 0x29, 0x3a, 0x20, 0x25, 0x6c, 0x78, 0x0a, 0x00
	.type		$str,@object
	.size		$str,($str$1 - $str)
$str:
        /*0028*/ 	.byte	0x61, 0x64, 0x64, 0x72, 0x65, 0x73, 0x73, 0x20, 0x6f, 0x66, 0x20, 0x73, 0x70, 0x5f, 0x33, 0x32
        /*0038*/ 	.byte	0x3a, 0x20, 0x25, 0x70, 0x0a, 0x00
	.type		$str$1,@object
	.size		$str$1,(.L_1 - $str$1)
$str$1:
        /*003e*/ 	.byte	0x61, 0x64, 0x64, 0x72, 0x65, 0x73, 0x73, 0x20, 0x6f, 0x66, 0x20, 0x73, 0x70, 0x5f, 0x36, 0x34
        /*004e*/ 	.byte	0x3a, 0x20, 0x25, 0x70, 0x0a, 0x00
.L_1:


//--------------------- .nv.shared.reserved.0     --------------------------
	.section	.nv.shared.reserved.0,"aw",@nobits
	.weak		__nv_reservedSMEM_offset_0_alias
	.size		__nv_reservedSMEM_offset_0_alias, 0, 64
	.other		__nv_reservedSMEM_offset_0_alias,@"STO_CUDA_RESERVED_SHARED STV_DEFAULT"
__nv_reservedSMEM_offset_0_alias:
	.zero		0
	.zero		64


//--------------------- .nv.constant0._Z12asm_examplesv --------------------------
	.section	.nv.constant0._Z12asm_examplesv,"a",@progbits
	.sectionflags	@""
	.align	4
.nv.constant0._Z12asm_examplesv:
	.zero		896


//--------------------- SYMBOLS --------------------------

	.type		.nv.reservedSmem.offset0,@object
	.size		.nv.reservedSmem.offset0,0x4
	.type		vprintf,@function
